	.headerflags	@"EF_CUDA_TEXMODE_UNIFIED EF_CUDA_64BIT_ADDRESS EF_CUDA_ACCELERATORS EF_CUDA_SM90 EF_CUDA_VIRTUAL_SM(EF_CUDA_SM90)"
	.elftype	@"ET_EXEC"


//--------------------- .nv.info                  --------------------------
	.section	.nv.info,"",@"SHT_CUDA_INFO"
	.align	4


	//----- nvinfo : EIATTR_REGCOUNT
	.align		4
        /*0000*/ 	.byte	0x04, 0x2f
        /*0002*/ 	.short	(.L_3 - .L_2)
	.align		4
.L_2:
        /*0004*/ 	.word	index@(triton_poi_fused__native_batch_norm_legit_no_training_cat_relu_44)
        /*0008*/ 	.word	0x0000001c


	//----- nvinfo : EIATTR_MIN_STACK_SIZE
	.align		4
.L_3:
        /*000c*/ 	.byte	0x04, 0x12
        /*000e*/ 	.short	(.L_5 - .L_4)
	.align		4
.L_4:
        /*0010*/ 	.word	index@(triton_poi_fused__native_batch_norm_legit_no_training_cat_relu_44)
        /*0014*/ 	.word	0x00000000


	//----- nvinfo : EIATTR_FRAME_SIZE
	.align		4
.L_5:
        /*0018*/ 	.byte	0x04, 0x11
        /*001a*/ 	.short	(.L_7 - .L_6)
	.align		4
.L_6:
        /*001c*/ 	.word	index@(triton_poi_fused__native_batch_norm_legit_no_training_cat_relu_44)
        /*0020*/ 	.word	0x00000000


	//----- nvinfo : EIATTR_MIN_STACK_SIZE
	.align		4
.L_7:
        /*0024*/ 	.byte	0x04, 0x12
        /*0026*/ 	.short	(.L_9 - .L_8)
	.align		4
.L_8:
        /*0028*/ 	.word	index@(triton_poi_fused__native_batch_norm_legit_no_training_cat_relu_44)
        /*002c*/ 	.word	0x00000000
.L_9:


//--------------------- .nv.info.triton_poi_fused__native_batch_norm_legit_no_training_cat_relu_44 --------------------------
	.section	.nv.info.triton_poi_fused__native_batch_norm_legit_no_training_cat_relu_44,"",@"SHT_CUDA_INFO"
	.sectionflags	@""
	.align	4


	//----- nvinfo : EIATTR_CUDA_API_VERSION
	.align		4
        /*0000*/ 	.byte	0x04, 0x37
        /*0002*/ 	.short	(.L_11 - .L_10)
.L_10:
        /*0004*/ 	.word	0x0000007c


	//----- nvinfo : EIATTR_KPARAM_INFO
	.align		4
.L_11:
        /*0008*/ 	.byte	0x04, 0x17
        /*000a*/ 	.short	(.L_13 - .L_12)
.L_12:
        /*000c*/ 	.word	0x00000000
        /*0010*/ 	.short	0x0008
        /*0012*/ 	.short	0x0040
        /*0014*/ 	.byte	0x00, 0xf0, 0x11, 0x00


	//----- nvinfo : EIATTR_KPARAM_INFO
	.align		4
.L_13:
        /*0018*/ 	.byte	0x04, 0x17
        /*001a*/ 	.short	(.L_15 - .L_14)
.L_14:
        /*001c*/ 	.word	0x00000000
        /*0020*/ 	.short	0x0007
        /*0022*/ 	.short	0x0038
        /*0024*/ 	.byte	0x00, 0xf4, 0x21, 0x00


	//----- nvinfo : EIATTR_KPARAM_INFO
	.align		4
.L_15:
        /*0028*/ 	.byte	0x04, 0x17
        /*002a*/ 	.short	(.L_17 - .L_16)
.L_16:
        /*002c*/ 	.word	0x00000000
        /*0030*/ 	.short	0x0006
        /*0032*/ 	.short	0x0030
        /*0034*/ 	.byte	0x00, 0xf4, 0x21, 0x00


	//----- nvinfo : EIATTR_KPARAM_INFO
	.align		4
.L_17:
        /*0038*/ 	.byte	0x04, 0x17
        /*003a*/ 	.short	(.L_19 - .L_18)
.L_18:
        /*003c*/ 	.word	0x00000000
        /*0040*/ 	.short	0x0005
        /*0042*/ 	.short	0x0028
        /*0044*/ 	.byte	0x00, 0xf4, 0x21, 0x00


	//----- nvinfo : EIATTR_KPARAM_INFO
	.align		4
.L_19:
        /*0048*/ 	.byte	0x04, 0x17
        /*004a*/ 	.short	(.L_21 - .L_20)
.L_20:
        /*004c*/ 	.word	0x00000000
        /*0050*/ 	.short	0x0004
        /*0052*/ 	.short	0x0020
        /*0054*/ 	.byte	0x00, 0xf4, 0x21, 0x00


	//----- nvinfo : EIATTR_KPARAM_INFO
	.align		4
.L_21:
        /*0058*/ 	.byte	0x04, 0x17
        /*005a*/ 	.short	(.L_23 - .L_22)
.L_22:
        /*005c*/ 	.word	0x00000000
        /*0060*/ 	.short	0x0003
        /*0062*/ 	.short	0x0018
        /*0064*/ 	.byte	0x00, 0xf4, 0x21, 0x00


	//----- nvinfo : EIATTR_KPARAM_INFO
	.align		4
.L_23:
        /*0068*/ 	.byte	0x04, 0x17
        /*006a*/ 	.short	(.L_25 - .L_24)
.L_24:
        /*006c*/ 	.word	0x00000000
        /*0070*/ 	.short	0x0002
        /*0072*/ 	.short	0x0010
        /*0074*/ 	.byte	0x00, 0xf4, 0x21, 0x00


	//----- nvinfo : EIATTR_KPARAM_INFO
	.align		4
.L_25:
        /*0078*/ 	.byte	0x04, 0x17
        /*007a*/ 	.short	(.L_27 - .L_26)
.L_26:
        /*007c*/ 	.word	0x00000000
        /*0080*/ 	.short	0x0001
        /*0082*/ 	.short	0x0008
        /*0084*/ 	.byte	0x00, 0xf4, 0x21, 0x00


	//----- nvinfo : EIATTR_KPARAM_INFO
	.align		4
.L_27:
        /*0088*/ 	.byte	0x04, 0x17
        /*008a*/ 	.short	(.L_29 - .L_28)
.L_28:
        /*008c*/ 	.word	0x00000000
        /*0090*/ 	.short	0x0000
        /*0092*/ 	.short	0x0000
        /*0094*/ 	.byte	0x00, 0xf4, 0x21, 0x00


	//----- nvinfo : EIATTR_SPARSE_MMA_MASK
	.align		4
.L_29:
        /*0098*/ 	.byte	0x03, 0x50
        /*009a*/ 	.short	0x0000


	//----- nvinfo : EIATTR_MAXREG_COUNT
	.align		4
        /*009c*/ 	.byte	0x03, 0x1b
        /*009e*/ 	.short	0x00ff


	//----- nvinfo : EIATTR_EXIT_INSTR_OFFSETS
	.align		4
        /*00a0*/ 	.byte	0x04, 0x1c
        /*00a2*/ 	.short	(.L_31 - .L_30)


	//   ....[0]....
.L_30:
        /*00a4*/ 	.word	0x00000680


	//   ....[1]....
        /*00a8*/ 	.word	0x000006a0


	//----- nvinfo : EIATTR_REQNTID
	.align		4
.L_31:
        /*00ac*/ 	.byte	0x04, 0x10
        /*00ae*/ 	.short	(.L_33 - .L_32)
.L_32:
        /*00b0*/ 	.word	0x00000080
        /*00b4*/ 	.word	0x00000001
        /*00b8*/ 	.word	0x00000001


	//----- nvinfo : EIATTR_CBANK_PARAM_SIZE
	.align		4
.L_33:
        /*00bc*/ 	.byte	0x03, 0x19
        /*00be*/ 	.short	0x0044


	//----- nvinfo : EIATTR_PARAM_CBANK
	.align		4
        /*00c0*/ 	.byte	0x04, 0x0a
        /*00c2*/ 	.short	(.L_35 - .L_34)
	.align		4
.L_34:
        /*00c4*/ 	.word	index@(.nv.constant0.triton_poi_fused__native_batch_norm_legit_no_training_cat_relu_44)
        /*00c8*/ 	.short	0x0210
        /*00ca*/ 	.short	0x0044


	//----- nvinfo : EIATTR_SW_WAR
	.align		4
.L_35:
        /*00cc*/ 	.byte	0x04, 0x36
        /*00ce*/ 	.short	(.L_37 - .L_36)
.L_36:
        /*00d0*/ 	.word	0x00000008
.L_37:


//--------------------- .nv.callgraph             --------------------------
	.section	.nv.callgraph,"",@"SHT_CUDA_CALLGRAPH"
	.align	4
	.sectionentsize	8
	.align		4
        /*0000*/ 	.word	0x00000000
	.align		4
        /*0004*/ 	.word	0xffffffff
	.align		4
        /*0008*/ 	.word	0x00000000
	.align		4
        /*000c*/ 	.word	0xfffffffe
	.align		4
        /*0010*/ 	.word	0x00000000
	.align		4
        /*0014*/ 	.word	0xfffffffd
	.align		4
        /*0018*/ 	.word	0x00000000
	.align		4
        /*001c*/ 	.word	0xfffffffc


//--------------------- .nv.constant4             --------------------------
	.section	.nv.constant4,"a",@progbits
	.align	8
	.align		8
.nv.constant4:
        /*0000*/ 	.dword	_$_str
	.align		8
        /*0008*/ 	.dword	_$_str_$_2


//--------------------- .text.triton_poi_fused__native_batch_norm_legit_no_training_cat_relu_44 --------------------------
	.section	.text.triton_poi_fused__native_batch_norm_legit_no_training_cat_relu_44,"ax",@progbits
	.align	128
        .global         triton_poi_fused__native_batch_norm_legit_no_training_cat_relu_44
        .type           triton_poi_fused__native_batch_norm_legit_no_training_cat_relu_44,@function
        .size           triton_poi_fused__native_batch_norm_legit_no_training_cat_relu_44,(.L_x_1 - triton_poi_fused__native_batch_norm_legit_no_training_cat_relu_44)
        .other          triton_poi_fused__native_batch_norm_legit_no_training_cat_relu_44,@"STO_CUDA_ENTRY STV_DEFAULT"
triton_poi_fused__native_batch_norm_legit_no_training_cat_relu_44:
.text.triton_poi_fused__native_batch_norm_legit_no_training_cat_relu_44:
[----:B------:R-:W0:Y:S01]  /*0000*/  LDC R1, c[0x0][0x28] ;  /* 0x00000a00ff017b82 */ /* 0x000e220000000800 */
[----:B------:R-:W1:Y:S07]  /*0010*/  S2R R0, SR_TID.X ;  /* 0x0000000000007919 */ /* 0x000e6e0000002100 */
[----:B------:R-:W2:Y:S01]  /*0020*/  LDC.64 R4, c[0x0][0x228] ;  /* 0x00008a00ff047b82 */ /* 0x000ea20000000a00 */
[----:B------:R-:W-:Y:S01]  /*0030*/  IMAD.MOV.U32 R6, RZ, RZ, RZ ;  /* 0x000000ffff067224 */ /* 0x000fe200078e00ff */
[----:B------:R-:W-:Y:S01]  /*0040*/  ULDC.64 UR4, c[0x0][0x208] ;  /* 0x0000820000047ab9 */ /* 0x000fe20000000a00 */
[----:B------:R-:W3:Y:S01]  /*0050*/  S2R R3, SR_CTAID.X ;  /* 0x0000000000037919 */ /* 0x000ee20000002500 */
[----:B------:R-:W-:Y:S01]  /*0060*/  HFMA2.MMA R10, -RZ, RZ, 0, 0 ;  /* 0x00000000ff0a7435 */ /* 0x000fe200000001ff */
[----:B------:R-:W-:-:S03]  /*0070*/  ULDC.64 UR6, c[0x0][0x218] ;  /* 0x0000860000067ab9 */ /* 0x000fc60000000a00 */
[----:B------:R-:W4:Y:S01]  /*0080*/  LDC.64 R14, c[0x0][0x220] ;  /* 0x00008800ff0e7b82 */ /* 0x000f220000000a00 */
[----:B-1----:R-:W-:-:S05]  /*0090*/  IMAD.SHL.U32 R0, R0, 0x2, RZ ;  /* 0x0000000200007824 */ /* 0x002fca00078e00ff */
[----:B------:R-:W-:-:S05]  /*00a0*/  LOP3.LUT R0, R0, 0xfe, RZ, 0xc0, !PT ;  /* 0x000000fe00007812 */ /* 0x000fca00078ec0ff */
[----:B---3--:R-:W-:-:S05]  /*00b0*/  IMAD R0, R3, 0x100, R0 ;  /* 0x0000010003007824 */ /* 0x008fca00078e0200 */
[----:B------:R-:W-:Y:S02]  /*00c0*/  SHF.R.S32.HI R3, RZ, 0x1f, R0 ;  /* 0x0000001fff037819 */ /* 0x000fe40000011400 */
[----:B------:R-:W-:Y:S02]  /*00d0*/  ISETP.GE.AND P0, PT, R0, 0x5380, PT ;  /* 0x000053800000780c */ /* 0x000fe40003f06270 */
[----:B------:R-:W-:-:S04]  /*00e0*/  LEA.HI R3, R3, R0, RZ, 0x4 ;  /* 0x0000000003037211 */ /* 0x000fc800078f20ff */
[----:B------:R-:W-:-:S05]  /*00f0*/  SHF.R.S32.HI R11, RZ, 0x4, R3 ;  /* 0x00000004ff0b7819 */ /* 0x000fca0000011403 */
[----:B------:R-:W-:-:S05]  /*0100*/  IMAD.HI R2, R11, 0x621b97c3, RZ ;  /* 0x621b97c30b027827 */ /* 0x000fca00078e02ff */
[----:B------:R-:W-:-:S04]  /*0110*/  SHF.R.U32.HI R7, RZ, 0x1f, R2 ;  /* 0x0000001fff077819 */ /* 0x000fc80000011602 */
[----:B------:R-:W-:-:S05]  /*0120*/  LEA.HI.SX32 R2, R2, R7, 0x19 ;  /* 0x0000000702027211 */ /* 0x000fca00078fcaff */
[----:B------:R-:W-:-:S04]  /*0130*/  IMAD R11, R2, -0x14e, R11 ;  /* 0xfffffeb2020b7824 */ /* 0x000fc800078e020b */
[----:B--2---:R-:W-:-:S05]  /*0140*/  IMAD.WIDE R4, R11, 0x4, R4 ;  /* 0x000000040b047825 */ /* 0x004fca00078e0204 */
[----:B------:R-:W2:Y:S01]  /*0150*/  @!P0 LDG.E.EL R6, desc[UR4][R4.64] ;  /* 0x0000000404068981 */ /* 0x000ea2000c2e1900 */
[----:B------:R-:W-:-:S03]  /*0160*/  IMAD.HI R2, R0, 0x621b97c3, RZ ;  /* 0x621b97c300027827 */ /* 0x000fc600078e02ff */
[----:B------:R1:W3:Y:S01]  /*0170*/  @!P0 LDG.E.EL R10, desc[UR4][R4.64] ;  /* 0x00000004040a8981 */ /* 0x0002e2000c2e1900 */
[----:B------:R-:W-:Y:S01]  /*0180*/  IMAD.SHL.U32 R8, R11, 0x10, RZ ;  /* 0x000000100b087824 */ /* 0x000fe200078e00ff */
[----:B------:R-:W-:-:S04]  /*0190*/  SHF.R.U32.HI R7, RZ, 0x1f, R2 ;  /* 0x0000001fff077819 */ /* 0x000fc80000011602 */
[----:B------:R-:W-:Y:S02]  /*01a0*/  LEA.HI.SX32 R17, R2, R7, 0x15 ;  /* 0x0000000702117211 */ /* 0x000fe400078faaff */
[----:B------:R-:W-:Y:S02]  /*01b0*/  LOP3.LUT R7, R3, 0xfffffff0, RZ, 0xc0, !PT ;  /* 0xfffffff003077812 */ /* 0x000fe400078ec0ff */
[----:B------:R-:W5:Y:S01]  /*01c0*/  LDC.64 R2, c[0x0][0x210] ;  /* 0x00008400ff027b82 */ /* 0x000f620000000a00 */
[C---:B------:R-:W-:Y:S02]  /*01d0*/  IMAD R9, R17.reuse, 0xc0, RZ ;  /* 0x000000c011097824 */ /* 0x040fe400078e02ff */
[----:B------:R-:W-:Y:S02]  /*01e0*/  IMAD.IADD R7, R0, 0x1, -R7 ;  /* 0x0000000100077824 */ /* 0x000fe400078e0a07 */
[----:B-1----:R-:W-:Y:S01]  /*01f0*/  IMAD R4, R17, -0x14e0, R0 ;  /* 0xffffeb2011047824 */ /* 0x002fe200078e0200 */
[----:B------:R-:W-:-:S02]  /*0200*/  SHF.R.S32.HI R13, RZ, 0x1f, R9 ;  /* 0x0000001fff0d7819 */ /* 0x000fc40000011409 */
[----:B------:R-:W-:Y:S01]  /*0210*/  IADD3 R18, P1, P2, R8, R7, R9 ;  /* 0x0000000708127210 */ /* 0x000fe20007a3e009 */
[----:B------:R-:W-:Y:S01]  /*0220*/  IMAD R25, R17, 0x1420, R4 ;  /* 0x0000142011197824 */ /* 0x000fe200078e0204 */
[----:B------:R-:W-:Y:S02]  /*0230*/  SHF.R.S32.HI R8, RZ, 0x1f, R8 ;  /* 0x0000001fff087819 */ /* 0x000fe40000011408 */
[----:B------:R-:W-:Y:S02]  /*0240*/  CS2R R4, SRZ ;  /* 0x0000000000047805 */ /* 0x000fe4000001ff00 */
[----:B------:R-:W-:Y:S02]  /*0250*/  SHF.R.S32.HI R7, RZ, 0x1f, R7 ;  /* 0x0000001fff077819 */ /* 0x000fe40000011407 */
[----:B------:R-:W-:Y:S02]  /*0260*/  LEA R16, P3, R18, UR6, 0x2 ;  /* 0x0000000612107c11 */ /* 0x000fe4000f8610ff */
[----:B------:R-:W-:-:S02]  /*0270*/  IADD3.X R7, R8, R7, R13, P1, P2 ;  /* 0x0000000708077210 */ /* 0x000fc40000fe440d */
[----:B------:R-:W1:Y:S01]  /*0280*/  LDC.64 R12, c[0x0][0x230] ;  /* 0x00008c00ff0c7b82 */ /* 0x000e620000000a00 */
[C---:B------:R-:W-:Y:S02]  /*0290*/  ISETP.GE.AND P2, PT, R11.reuse, 0x142, PT ;  /* 0x000001420b00780c */ /* 0x040fe40003f46270 */
[----:B------:R-:W-:Y:S02]  /*02a0*/  ISETP.GT.AND P1, PT, R11, 0x141, !P0 ;  /* 0x000001410b00780c */ /* 0x000fe40004724270 */
[----:B------:R-:W-:Y:S01]  /*02b0*/  ISETP.LT.AND P4, PT, R0, 0x5380, !P2 ;  /* 0x000053800000780c */ /* 0x000fe20005781270 */
[----:B-----5:R-:W-:Y:S01]  /*02c0*/  IMAD.WIDE R24, R25, 0x4, R2 ;  /* 0x0000000419187825 */ /* 0x020fe200078e0202 */
[----:B------:R-:W-:Y:S01]  /*02d0*/  CS2R R2, SRZ ;  /* 0x0000000000027805 */ /* 0x000fe2000001ff00 */
[----:B------:R-:W5:Y:S01]  /*02e0*/  LDC.64 R8, c[0x0][0x238] ;  /* 0x00008e00ff087b82 */ /* 0x000f620000000a00 */
[----:B------:R-:W-:Y:S01]  /*02f0*/  LEA.HI.X R17, R18, UR7, R7, 0x2, P3 ;  /* 0x0000000712117c11 */ /* 0x000fe200098f1407 */
[----:B----4-:R-:W-:Y:S01]  /*0300*/  IMAD.WIDE R22, R11, 0x4, R14 ;  /* 0x000000040b167825 */ /* 0x010fe200078e020e */
[----:B------:R-:W-:-:S02]  /*0310*/  MOV R7, RZ ;  /* 0x000000ff00077202 */ /* 0x000fc40000000f00 */
[----:B------:R-:W-:-:S03]  /*0320*/  CS2R R14, SRZ ;  /* 0x00000000000e7805 */ /* 0x000fc6000001ff00 */
[----:B------:R-:W4:Y:S04]  /*0330*/  @P1 LDG.E.64 R4, desc[UR4][R16.64+-0x5080] ;  /* 0xffaf800410041981 */ /* 0x000f28000c1e1b00 */
[----:B------:R-:W4:Y:S01]  /*0340*/  @P4 LDG.E.64 R2, desc[UR4][R24.64] ;  /* 0x0000000418024981 */ /* 0x000f22000c1e1b00 */
[----:B-1----:R-:W-:-:S03]  /*0350*/  IMAD.WIDE R12, R11, 0x4, R12 ;  /* 0x000000040b0c7825 */ /* 0x002fc600078e020c */
[----:B------:R-:W4:Y:S04]  /*0360*/  @!P0 LDG.E.EL R7, desc[UR4][R22.64] ;  /* 0x0000000416078981 */ /* 0x000f28000c2e1900 */
[----:B------:R-:W4:Y:S01]  /*0370*/  @!P0 LDG.E.EL R14, desc[UR4][R22.64] ;  /* 0x00000004160e8981 */ /* 0x000f22000c2e1900 */
[----:B-----5:R-:W-:Y:S01]  /*0380*/  IMAD.WIDE R8, R11, 0x4, R8 ;  /* 0x000000040b087825 */ /* 0x020fe200078e0208 */
[----:B------:R-:W-:-:S03]  /*0390*/  HFMA2.MMA R11, -RZ, RZ, 0, 0 ;  /* 0x00000000ff0b7435 */ /* 0x000fc600000001ff */
[----:B------:R-:W-:Y:S01]  /*03a0*/  IMAD.MOV.U32 R20, RZ, RZ, RZ ;  /* 0x000000ffff147224 */ /* 0x000fe200078e00ff */
[----:B------:R-:W5:Y:S01]  /*03b0*/  @!P0 LDG.E.EL R15, desc[UR4][R8.64] ;  /* 0x00000004080f8981 */ /* 0x000f62000c2e1900 */
[----:B------:R-:W-:-:S04]  /*03c0*/  IMAD.MOV.U32 R18, RZ, RZ, RZ ;  /* 0x000000ffff127224 */ /* 0x000fc800078e00ff */
[----:B------:R-:W5:Y:S04]  /*03d0*/  @!P0 LDG.E.EL R20, desc[UR4][R12.64] ;  /* 0x000000040c148981 */ /* 0x000f68000c2e1900 */
[----:B------:R1:W5:Y:S04]  /*03e0*/  @!P0 LDG.E.EL R18, desc[UR4][R12.64] ;  /* 0x000000040c128981 */ /* 0x000368000c2e1900 */
[----:B------:R1:W5:Y:S01]  /*03f0*/  @!P0 LDG.E.EL R11, desc[UR4][R8.64] ;  /* 0x00000004080b8981 */ /* 0x000362000c2e1900 */
[----:B------:R-:W-:Y:S01]  /*0400*/  IMAD.MOV.U32 R21, RZ, RZ, 0x3e800000 ;  /* 0x3e800000ff157424 */ /* 0x000fe200078e00ff */
[----:B01----:R-:W0:Y:S08]  /*0410*/  LDC.64 R12, c[0x0][0x240] ;  /* 0x00009000ff0c7b82 */ /* 0x003e300000000a00 */
[----:B------:R-:W1:Y:S01]  /*0420*/  LDC.64 R8, c[0x0][0x248] ;  /* 0x00009200ff087b82 */ /* 0x000e620000000a00 */
[----:B0-----:R-:W-:-:S04]  /*0430*/  IMAD.WIDE R12, R0, 0x4, R12 ;  /* 0x00000004000c7825 */ /* 0x001fc800078e020c */
[----:B-1----:R-:W-:-:S04]  /*0440*/  IMAD.WIDE R8, R0, 0x4, R8 ;  /* 0x0000000400087825 */ /* 0x002fc800078e0208 */
[----:B--2---:R-:W-:-:S04]  /*0450*/  FADD R6, R6, 9.9999997473787516356e-06 ;  /* 0x3727c5ac06067421 */ /* 0x004fc80000000000 */
[----:B------:R-:W0:Y:S01]  /*0460*/  MUFU.SQRT R16, R6 ;  /* 0x0000000600107308 */ /* 0x000e220000002000 */
[----:B---3--:R-:W-:-:S07]  /*0470*/  FADD R10, R10, 9.9999997473787516356e-06 ;  /* 0x3727c5ac0a0a7421 */ /* 0x008fce0000000000 */
[----:B------:R-:W1:Y:S01]  /*0480*/  MUFU.SQRT R17, R10 ;  /* 0x0000000a00117308 */ /* 0x000e620000002000 */
[C---:B0-----:R-:W-:Y:S02]  /*0490*/  FSETP.GT.AND P6, PT, R16.reuse, 8.50705917302346158658e+37, PT ;  /* 0x7e8000001000780b */ /* 0x041fe40003fc4000 */
[----:B------:R-:W-:Y:S02]  /*04a0*/  FSETP.GEU.AND P3, PT, R16, 1.175494350822287508e-38, PT ;  /* 0x008000001000780b */ /* 0x000fe40003f6e000 */
[----:B------:R-:W-:Y:S02]  /*04b0*/  FSEL R19, R21, 1, P6 ;  /* 0x3f80000015137808 */ /* 0x000fe40003000000 */
[----:B-1----:R-:W-:-:S07]  /*04c0*/  FSETP.GT.AND P5, PT, R17, 8.50705917302346158658e+37, PT ;  /* 0x7e8000001100780b */ /* 0x002fce0003fa4000 */
[----:B------:R-:W-:Y:S01]  /*04d0*/  @P6 FMUL R16, R16, 0.25 ;  /* 0x3e80000010106820 */ /* 0x000fe20000400000 */
[----:B------:R-:W-:-:S03]  /*04e0*/  FSETP.GEU.AND P6, PT, R17, 1.175494350822287508e-38, PT ;  /* 0x008000001100780b */ /* 0x000fc60003fce000 */
[----:B------:R-:W-:Y:S02]  /*04f0*/  @!P3 FMUL R16, R16, 16777216 ;  /* 0x4b8000001010b820 */ /* 0x000fe40000400000 */
[----:B------:R-:W-:-:S08]  /*0500*/  @P5 FMUL R17, R17, 0.25 ;  /* 0x3e80000011115820 */ /* 0x000fd00000400000 */
[----:B------:R-:W-:Y:S01]  /*0510*/  @!P6 FMUL R17, R17, 16777216 ;  /* 0x4b8000001111e820 */ /* 0x000fe20000400000 */
[----:B------:R-:W0:Y:S01]  /*0520*/  MUFU.RCP R16, R16 ;  /* 0x0000001000107308 */ /* 0x000e220000001000 */
[----:B------:R-:W-:-:S07]  /*0530*/  FSEL R6, R21, 1, P5 ;  /* 0x3f80000015067808 */ /* 0x000fce0002800000 */
[----:B------:R-:W1:Y:S01]  /*0540*/  MUFU.RCP R17, R17 ;  /* 0x0000001100117308 */ /* 0x000e620000001000 */
[----:B----4-:R-:W-:Y:S02]  /*0550*/  SEL R2, R2, RZ, P4 ;  /* 0x000000ff02027207 */ /* 0x010fe40002000000 */
[----:B------:R-:W-:Y:S01]  /*0560*/  SEL R3, R3, RZ, P4 ;  /* 0x000000ff03037207 */ /* 0x000fe20002000000 */
[----:B------:R-:W-:Y:S01]  /*0570*/  @!P3 FMUL R19, R19, 16777216 ;  /* 0x4b8000001313b820 */ /* 0x000fe20000400000 */
[----:B------:R-:W-:Y:S01]  /*0580*/  @P2 SEL R2, R4, RZ, P1 ;  /* 0x000000ff04022207 */ /* 0x000fe20000800000 */
[----:B------:R-:W-:Y:S01]  /*0590*/  @!P6 FMUL R6, R6, 16777216 ;  /* 0x4b8000000606e820 */ /* 0x000fe20000400000 */
[----:B------:R-:W-:Y:S01]  /*05a0*/  @P2 SEL R3, R5, RZ, P1 ;  /* 0x000000ff05032207 */ /* 0x000fe20000800000 */
[----:B0-----:R-:W-:Y:S02]  /*05b0*/  FMUL R16, R16, R19 ;  /* 0x0000001310107220 */ /* 0x001fe40000400000 */
[----:B------:R-:W-:-:S02]  /*05c0*/  FADD R7, R2, -R7 ;  /* 0x8000000702077221 */ /* 0x000fc40000000000 */
[----:B------:R-:W-:Y:S01]  /*05d0*/  FADD R14, R3, -R14 ;  /* 0x8000000e030e7221 */ /* 0x000fe20000000000 */
[----:B-1----:R-:W-:Y:S01]  /*05e0*/  FMUL R17, R17, R6 ;  /* 0x0000000611117220 */ /* 0x002fe20000400000 */
[----:B------:R-:W-:-:S03]  /*05f0*/  FMUL R16, R7, R16 ;  /* 0x0000001007107220 */ /* 0x000fc60000400000 */
[----:B------:R-:W-:Y:S01]  /*0600*/  FMUL R14, R14, R17 ;  /* 0x000000110e0e7220 */ /* 0x000fe20000400000 */
[----:B-----5:R-:W-:Y:S01]  /*0610*/  FFMA R15, R16, R20, R15 ;  /* 0x00000014100f7223 */ /* 0x020fe2000000000f */
[----:B------:R0:W-:Y:S02]  /*0620*/  @!P0 STG.E.64 desc[UR4][R12.64], R2 ;  /* 0x000000020c008986 */ /* 0x0001e4000c101b04 */
[----:B------:R-:W-:Y:S02]  /*0630*/  FFMA R11, R14, R18, R11 ;  /* 0x000000120e0b7223 */ /* 0x000fe4000000000b */
[----:B------:R-:W-:-:S03]  /*0640*/  FSETP.GEU.AND P1, PT, R15, RZ, PT ;  /* 0x000000ff0f00720b */ /* 0x000fc60003f2e000 */
[----:B------:R-:W-:Y:S02]  /*0650*/  FSETP.GEU.AND P2, PT, R11, RZ, PT ;  /* 0x000000ff0b00720b */ /* 0x000fe40003f4e000 */
[----:B------:R-:W-:Y:S02]  /*0660*/  FSEL R10, R15, RZ, P1 ;  /* 0x000000ff0f0a7208 */ /* 0x000fe40000800000 */
[----:B------:R-:W-:Y:S01]  /*0670*/  FSEL R11, R11, RZ, P2 ;  /* 0x000000ff0b0b7208 */ /* 0x000fe20001000000 */
[----:B0-----:R-:W-:Y:S08]  /*0680*/  @P0 EXIT ;  /* 0x000000000000094d */ /* 0x001ff00003800000 */
[----:B------:R-:W-:Y:S01]  /*0690*/  STG.E.64 desc[UR4][R8.64], R10 ;  /* 0x0000000a08007986 */ /* 0x000fe2000c101b04 */
[----:B------:R-:W-:Y:S05]  /*06a0*/  EXIT ;  /* 0x000000000000794d */ /* 0x000fea0003800000 */
.L_x_0:
[----:B------:R-:W-:-:S00]  /*06b0*/  BRA `(.L_x_0) ;  /* 0xfffffffc00fc7947 */ /* 0x000fc0000383ffff */
[----:B------:R-:W-:-:S00]  /*06c0*/  NOP ;  /* 0x0000000000007918 */ /* 0x000fc00000000000 */
        /* <DEDUP_REMOVED lines=11> */
.L_x_1:


//--------------------- .nv.global.init           --------------------------
	.section	.nv.global.init,"aw",@progbits
.nv.global.init:
	.type		_$_str,@object
	.size		_$_str,(_$_str_$_2 - _$_str)
_$_str:
        /*0000*/ 	.byte	0x5f, 0x5f, 0x43, 0x55, 0x44, 0x41, 0x5f, 0x46, 0x54, 0x5a, 0x00
	.type		_$_str_$_2,@object
	.size		_$_str_$_2,(.L_1 - _$_str_$_2)
_$_str_$_2:
        /*000b*/ 	.byte	0x5f, 0x5f, 0x43, 0x55, 0x44, 0x41, 0x5f, 0x50, 0x52, 0x45, 0x43, 0x5f, 0x53, 0x51, 0x52, 0x54
        /*001b*/ 	.byte	0x00
.L_1:


//--------------------- .nv.constant0.triton_poi_fused__native_batch_norm_legit_no_training_cat_relu_44 --------------------------
	.section	.nv.constant0.triton_poi_fused__native_batch_norm_legit_no_training_cat_relu_44,"a",@progbits
	.sectionflags	@""
	.align	4
.nv.constant0.triton_poi_fused__native_batch_norm_legit_no_training_cat_relu_44:
	.zero		596
